//
// Generated by NVIDIA NVVM Compiler
//
// Compiler Build ID: CL-36424714
// Cuda compilation tools, release 13.0, V13.0.88
// Based on NVVM 20.0.0
//

.version 9.0
.target sm_100
.address_size 64

	// .globl	_Z3sumPKfPf

.visible .entry _Z3sumPKfPf(
	.param .u64 .ptr .align 1 _Z3sumPKfPf_param_0,
	.param .u64 .ptr .align 1 _Z3sumPKfPf_param_1
)
.maxntid 256
{
	.reg .pred 	%p<3>;
	.reg .b32 	%r<13>;
	.reg .b32 	%f<68>;
	.reg .b64 	%rd<10>;

	ld.param.u64 	%rd2, [_Z3sumPKfPf_param_0];
	ld.param.u64 	%rd3, [_Z3sumPKfPf_param_1];
	mov.u32 	%r7, %ctaid.x;
	mov.u32 	%r8, %ntid.x;
	mov.u32 	%r9, %tid.x;
	mad.lo.s32 	%r1, %r7, %r8, %r9;
	setp.gt.s32 	%p1, %r1, 0;
	@%p1 bra 	$L__BB0_4;
	shl.b32 	%r11, %r1, 9;
	cvta.to.global.u64 	%rd4, %rd2;
	add.s64 	%rd1, %rd4, 64;
	mov.f32 	%f67, 0f00000000;
	mov.b32 	%r12, 0;
$L__BB0_2:
	mul.wide.s32 	%rd5, %r11, 4;
	add.s64 	%rd6, %rd1, %rd5;
	ld.global.nc.f32 	%f4, [%rd6+-64];
	add.f32 	%f5, %f67, %f4;
	ld.global.nc.f32 	%f6, [%rd6+-60];
	add.f32 	%f7, %f5, %f6;
	ld.global.nc.f32 	%f8, [%rd6+-56];
	add.f32 	%f9, %f7, %f8;
	ld.global.nc.f32 	%f10, [%rd6+-52];
	add.f32 	%f11, %f9, %f10;
	ld.global.nc.f32 	%f12, [%rd6+-48];
	add.f32 	%f13, %f11, %f12;
	ld.global.nc.f32 	%f14, [%rd6+-44];
	add.f32 	%f15, %f13, %f14;
	ld.global.nc.f32 	%f16, [%rd6+-40];
	add.f32 	%f17, %f15, %f16;
	ld.global.nc.f32 	%f18, [%rd6+-36];
	add.f32 	%f19, %f17, %f18;
	ld.global.nc.f32 	%f20, [%rd6+-32];
	add.f32 	%f21, %f19, %f20;
	ld.global.nc.f32 	%f22, [%rd6+-28];
	add.f32 	%f23, %f21, %f22;
	ld.global.nc.f32 	%f24, [%rd6+-24];
	add.f32 	%f25, %f23, %f24;
	ld.global.nc.f32 	%f26, [%rd6+-20];
	add.f32 	%f27, %f25, %f26;
	ld.global.nc.f32 	%f28, [%rd6+-16];
	add.f32 	%f29, %f27, %f28;
	ld.global.nc.f32 	%f30, [%rd6+-12];
	add.f32 	%f31, %f29, %f30;
	ld.global.nc.f32 	%f32, [%rd6+-8];
	add.f32 	%f33, %f31, %f32;
	ld.global.nc.f32 	%f34, [%rd6+-4];
	add.f32 	%f35, %f33, %f34;
	ld.global.nc.f32 	%f36, [%rd6];
	add.f32 	%f37, %f35, %f36;
	ld.global.nc.f32 	%f38, [%rd6+4];
	add.f32 	%f39, %f37, %f38;
	ld.global.nc.f32 	%f40, [%rd6+8];
	add.f32 	%f41, %f39, %f40;
	ld.global.nc.f32 	%f42, [%rd6+12];
	add.f32 	%f43, %f41, %f42;
	ld.global.nc.f32 	%f44, [%rd6+16];
	add.f32 	%f45, %f43, %f44;
	ld.global.nc.f32 	%f46, [%rd6+20];
	add.f32 	%f47, %f45, %f46;
	ld.global.nc.f32 	%f48, [%rd6+24];
	add.f32 	%f49, %f47, %f48;
	ld.global.nc.f32 	%f50, [%rd6+28];
	add.f32 	%f51, %f49, %f50;
	ld.global.nc.f32 	%f52, [%rd6+32];
	add.f32 	%f53, %f51, %f52;
	ld.global.nc.f32 	%f54, [%rd6+36];
	add.f32 	%f55, %f53, %f54;
	ld.global.nc.f32 	%f56, [%rd6+40];
	add.f32 	%f57, %f55, %f56;
	ld.global.nc.f32 	%f58, [%rd6+44];
	add.f32 	%f59, %f57, %f58;
	ld.global.nc.f32 	%f60, [%rd6+48];
	add.f32 	%f61, %f59, %f60;
	ld.global.nc.f32 	%f62, [%rd6+52];
	add.f32 	%f63, %f61, %f62;
	ld.global.nc.f32 	%f64, [%rd6+56];
	add.f32 	%f65, %f63, %f64;
	ld.global.nc.f32 	%f66, [%rd6+60];
	add.f32 	%f67, %f65, %f66;
	add.s32 	%r12, %r12, 32;
	add.s32 	%r11, %r11, 32;
	setp.ne.s32 	%p2, %r12, 512;
	@%p2 bra 	$L__BB0_2;
	cvta.to.global.u64 	%rd7, %rd3;
	mul.wide.s32 	%rd8, %r1, 4;
	add.s64 	%rd9, %rd7, %rd8;
	st.global.f32 	[%rd9], %f67;
$L__BB0_4:
	ret;

}


// ===== COMPILED SASS (sm_100) =====

	.target	sm_100

	.elftype	@"ET_EXEC"


//--------------------- .note.nv.tkinfo           --------------------------
	.section	.note.nv.tkinfo,"",@"SHT_NOTE"
	.sectionflags	@"SHF_NOTE_NV_TKINFO"
	.tkinfo
        /*0018*/ 	.word	0x00000002
        /*0030*/ 	.string	""
        /*0030*/ 	.string	"ptxas"
        /*0030*/ 	.string	"Cuda compilation tools, release 13.0, V13.0.88"
        /*0030*/ 	.string	"Build cuda_13.0.r13.0/compiler.36424714_0"
        /*0030*/ 	.string	"-arch sm_100 -m 64 "



//--------------------- .note.nv.cuinfo           --------------------------
	.section	.note.nv.cuinfo,"",@"SHT_NOTE"
	.sectionflags	@"SHF_NOTE_NV_CUINFO"
        /*0018*/ 	.short	0x0002
        /*001a*/ 	.short	0x0064
        /*001c*/ 	.short	0x0082
	.zero		2


//--------------------- .nv.info                  --------------------------
	.section	.nv.info,"",@"SHT_CUDA_INFO"
	.align	4


	//----- nvinfo : EIATTR_REGCOUNT
	.align		4
        /*0000*/ 	.byte	0x04, 0x2f
        /*0002*/ 	.short	(.L_1 - .L_0)
	.align		4
.L_0:
        /*0004*/ 	.word	index@(_Z3sumPKfPf)
        /*0008*/ 	.word	0x0000001f


	//----- nvinfo : EIATTR_FRAME_SIZE
	.align		4
.L_1:
        /*000c*/ 	.byte	0x04, 0x11
        /*000e*/ 	.short	(.L_3 - .L_2)
	.align		4
.L_2:
        /*0010*/ 	.word	index@(_Z3sumPKfPf)
        /*0014*/ 	.word	0x00000000


	//----- nvinfo : EIATTR_MIN_STACK_SIZE
	.align		4
.L_3:
        /*0018*/ 	.byte	0x04, 0x12
        /*001a*/ 	.short	(.L_5 - .L_4)
	.align		4
.L_4:
        /*001c*/ 	.word	index@(_Z3sumPKfPf)
        /*0020*/ 	.word	0x00000000
.L_5:


//--------------------- .nv.compat                --------------------------
	.section	.nv.compat,"",@"SHT_CUDA_COMPAT_INFO"
	.align	4
        /*0000*/ 	.byte	0x02, 0x09, 0x00, 0x00, 0x02, 0x02, 0x01, 0x00, 0x02, 0x05, 0x05, 0x00, 0x03, 0x07, 0x01, 0x01
        /*0010*/ 	.byte	0x02, 0x03, 0x00, 0x00, 0x02, 0x06, 0x01, 0x00, 0x04, 0x0b, 0x08, 0x00, 0x09, 0x00, 0x00, 0x00
        /*0020*/ 	.byte	0x00, 0x00, 0x00, 0x00


//--------------------- .nv.info._Z3sumPKfPf      --------------------------
	.section	.nv.info._Z3sumPKfPf,"",@"SHT_CUDA_INFO"
	.sectionflags	@""
	.align	4


	//----- nvinfo : EIATTR_CUDA_API_VERSION
	.align		4
        /*0000*/ 	.byte	0x04, 0x37
        /*0002*/ 	.short	(.L_7 - .L_6)
.L_6:
        /*0004*/ 	.word	0x00000082


	//----- nvinfo : EIATTR_KPARAM_INFO
	.align		4
.L_7:
        /*0008*/ 	.byte	0x04, 0x17
        /*000a*/ 	.short	(.L_9 - .L_8)
.L_8:
        /*000c*/ 	.word	0x00000000
        /*0010*/ 	.short	0x0001
        /*0012*/ 	.short	0x0008
        /*0014*/ 	.byte	0x00, 0xf5, 0x21, 0x00


	//----- nvinfo : EIATTR_KPARAM_INFO
	.align		4
.L_9:
        /*0018*/ 	.byte	0x04, 0x17
        /*001a*/ 	.short	(.L_11 - .L_10)
.L_10:
        /*001c*/ 	.word	0x00000000
        /*0020*/ 	.short	0x0000
        /*0022*/ 	.short	0x0000
        /*0024*/ 	.byte	0x00, 0xf5, 0x21, 0x00


	//----- nvinfo : EIATTR_SPARSE_MMA_MASK
	.align		4
.L_11:
        /*0028*/ 	.byte	0x03, 0x50
        /*002a*/ 	.short	0x0000


	//----- nvinfo : EIATTR_MAXREG_COUNT
	.align		4
        /*002c*/ 	.byte	0x03, 0x1b
        /*002e*/ 	.short	0x00ff


	//----- nvinfo : EIATTR_MERCURY_ISA_VERSION
	.align		4
        /*0030*/ 	.byte	0x03, 0x5f
        /*0032*/ 	.short	0x0101


	//----- nvinfo : EIATTR_VRC_CTA_INIT_COUNT
	.align		4
        /*0034*/ 	.byte	0x02, 0x4a
	.zero		1
	.zero		1


	//----- nvinfo : EIATTR_EXIT_INSTR_OFFSETS
	.align		4
        /*0038*/ 	.byte	0x04, 0x1c
        /*003a*/ 	.short	(.L_13 - .L_12)


	//   ....[0]....
.L_12:
        /*003c*/ 	.word	0x00000060


	//   ....[1]....
        /*0040*/ 	.word	0x00000580


	//----- nvinfo : EIATTR_MAX_THREADS
	.align		4
.L_13:
        /*0044*/ 	.byte	0x04, 0x05
        /*0046*/ 	.short	(.L_15 - .L_14)
.L_14:
        /*0048*/ 	.word	0x00000100
        /*004c*/ 	.word	0x00000001
        /*0050*/ 	.word	0x00000001


	//----- nvinfo : EIATTR_CBANK_PARAM_SIZE
	.align		4
.L_15:
        /*0054*/ 	.byte	0x03, 0x19
        /*0056*/ 	.short	0x0010


	//----- nvinfo : EIATTR_PARAM_CBANK
	.align		4
        /*0058*/ 	.byte	0x04, 0x0a
        /*005a*/ 	.short	(.L_17 - .L_16)
	.align		4
.L_16:
        /*005c*/ 	.word	index@(.nv.constant0._Z3sumPKfPf)
        /*0060*/ 	.short	0x0380
        /*0062*/ 	.short	0x0010


	//----- nvinfo : EIATTR_SW_WAR
	.align		4
.L_17:
        /*0064*/ 	.byte	0x04, 0x36
        /*0066*/ 	.short	(.L_19 - .L_18)
.L_18:
        /*0068*/ 	.word	0x00000008
.L_19:


//--------------------- .nv.callgraph             --------------------------
	.section	.nv.callgraph,"",@"SHT_CUDA_CALLGRAPH"
	.align	4
	.sectionentsize	8
	.align		4
        /*0000*/ 	.word	0x00000000
	.align		4
        /*0004*/ 	.word	0xffffffff
	.align		4
        /*0008*/ 	.word	0x00000000
	.align		4
        /*000c*/ 	.word	0xfffffffe
	.align		4
        /*0010*/ 	.word	0x00000000
	.align		4
        /*0014*/ 	.word	0xfffffffd
	.align		4
        /*0018*/ 	.word	0x00000000
	.align		4
        /*001c*/ 	.word	0xfffffffc


//--------------------- .text._Z3sumPKfPf         --------------------------
	.section	.text._Z3sumPKfPf,"ax",@progbits
	.align	128
        .global         _Z3sumPKfPf
        .type           _Z3sumPKfPf,@function
        .size           _Z3sumPKfPf,(.L_x_2 - _Z3sumPKfPf)
        .other          _Z3sumPKfPf,@"STO_CUDA_ENTRY STV_DEFAULT"
_Z3sumPKfPf:
.text._Z3sumPKfPf:
[----:B------:R-:W-:Y:S01]  /*0000*/  LDC R1, c[0x0][0x37c] ;  /* 0x0000df00ff017b82 */ /* 0x000fe20000000800 */
[----:B------:R-:W0:Y:S07]  /*0010*/  S2R R3, SR_TID.X ;  /* 0x0000000000037919 */ /* 0x000e2e0000002100 */
[----:B------:R-:W0:Y:S08]  /*0020*/  S2UR UR4, SR_CTAID.X ;  /* 0x00000000000479c3 */ /* 0x000e300000002500 */
[----:B------:R-:W0:Y:S02]  /*0030*/  LDC R0, c[0x0][0x360] ;  /* 0x0000d800ff007b82 */ /* 0x000e240000000800 */
[----:B0-----:R-:W-:-:S05]  /*0040*/  IMAD R0, R0, UR4, R3 ;  /* 0x0000000400007c24 */ /* 0x001fca000f8e0203 */
[----:B------:R-:W-:-:S13]  /*0050*/  ISETP.GT.AND P0, PT, R0, RZ, PT ;  /* 0x000000ff0000720c */ /* 0x000fda0003f04270 */
[----:B------:R-:W-:Y:S05]  /*0060*/  @P0 EXIT ;  /* 0x000000000000094d */ /* 0x000fea0003800000 */
[----:B------:R-:W0:Y:S01]  /*0070*/  LDCU.64 UR6, c[0x0][0x380] ;  /* 0x00007000ff0677ac */ /* 0x000e220008000a00 */
[----:B------:R-:W-:Y:S01]  /*0080*/  HFMA2 R20, -RZ, RZ, 0, 0 ;  /* 0x00000000ff147431 */ /* 0x000fe200000001ff */
[----:B------:R-:W-:Y:S01]  /*0090*/  SHF.L.U32 R4, R0, 0x9, RZ ;  /* 0x0000000900047819 */ /* 0x000fe200000006ff */
[----:B------:R-:W1:Y:S01]  /*00a0*/  LDCU.64 UR8, c[0x0][0x358] ;  /* 0x00006b00ff0877ac */ /* 0x000e620008000a00 */
[----:B------:R-:W-:Y:S01]  /*00b0*/  UMOV UR4, URZ ;  /* 0x000000ff00047c82 */ /* 0x000fe20008000000 */
[----:B0-----:R-:W-:-:S04]  /*00c0*/  UIADD3 UR5, UP0, UPT, UR6, 0x40, URZ ;  /* 0x0000004006057890 */ /* 0x001fc8000ff1e0ff */
[----:B-1----:R-:W-:-:S12]  /*00d0*/  UIADD3.X UR6, UPT, UPT, URZ, UR7, URZ, UP0, !UPT ;  /* 0x00000007ff067290 */ /* 0x002fd800087fe4ff */
.L_x_0:
[----:B------:R-:W-:Y:S02]  /*00e0*/  MOV R2, UR5 ;  /* 0x0000000500027c02 */ /* 0x000fe40008000f00 */
[----:B------:R-:W-:-:S03]  /*00f0*/  MOV R3, UR6 ;  /* 0x0000000600037c02 */ /* 0x000fc60008000f00 */
[----:B------:R-:W-:-:S05]  /*0100*/  IMAD.WIDE R2, R4, 0x4, R2 ;  /* 0x0000000404027825 */ /* 0x000fca00078e0202 */
[----:B------:R-:W2:Y:S04]  /*0110*/  LDG.E.CONSTANT R21, desc[UR8][R2.64+-0x40] ;  /* 0xffffc00802157981 */ /* 0x000ea8000c1e9900 */
[----:B------:R-:W3:Y:S04]  /*0120*/  LDG.E.CONSTANT R27, desc[UR8][R2.64+-0x3c] ;  /* 0xffffc408021b7981 */ /* 0x000ee8000c1e9900 */
[----:B------:R-:W4:Y:S04]  /*0130*/  LDG.E.CONSTANT R22, desc[UR8][R2.64+-0x38] ;  /* 0xffffc80802167981 */ /* 0x000f28000c1e9900 */
[----:B------:R-:W5:Y:S04]  /*0140*/  LDG.E.CONSTANT R23, desc[UR8][R2.64+-0x34] ;  /* 0xffffcc0802177981 */ /* 0x000f68000c1e9900 */
        /* <DEDUP_REMOVED lines=16> */
[----:B------:R-:W5:Y:S01]  /*0250*/  LDG.E.CONSTANT R19, desc[UR8][R2.64+0x10] ;  /* 0x0000100802137981 */ /* 0x000f62000c1e9900 */
[----:B--2---:R-:W-:-:S03]  /*0260*/  FADD R20, R21, R20 ;  /* 0x0000001415147221 */ /* 0x004fc60000000000 */
[----:B------:R-:W2:Y:S01]  /*0270*/  LDG.E.CONSTANT R21, desc[UR8][R2.64+0x14] ;  /* 0x0000140802157981 */ /* 0x000ea2000c1e9900 */
[----:B---3--:R-:W-:-:S03]  /*0280*/  FADD R27, R20, R27 ;  /* 0x0000001b141b7221 */ /* 0x008fc60000000000 */
[----:B------:R-:W3:Y:S01]  /*0290*/  LDG.E.CONSTANT R20, desc[UR8][R2.64+0x18] ;  /* 0x0000180802147981 */ /* 0x000ee2000c1e9900 */
[----:B----4-:R-:W-:-:S03]  /*02a0*/  FADD R26, R27, R22 ;  /* 0x000000161b1a7221 */ /* 0x010fc60000000000 */
[----:B------:R-:W4:Y:S01]  /*02b0*/  LDG.E.CONSTANT R22, desc[UR8][R2.64+0x1c] ;  /* 0x00001c0802167981 */ /* 0x000f22000c1e9900 */
[----:B-----5:R-:W-:-:S03]  /*02c0*/  FADD R27, R26, R23 ;  /* 0x000000171a1b7221 */ /* 0x020fc60000000000 */
[----:B------:R-:W5:Y:S01]  /*02d0*/  LDG.E.CONSTANT R23, desc[UR8][R2.64+0x20] ;  /* 0x0000200802177981 */ /* 0x000f62000c1e9900 */
[----:B------:R-:W-:-:S03]  /*02e0*/  FADD R26, R27, R24 ;  /* 0x000000181b1a7221 */ /* 0x000fc60000000000 */
        /* <DEDUP_REMOVED lines=10> */
[----:B------:R-:W5:Y:S04]  /*0390*/  LDG.E.CONSTANT R8, desc[UR8][R2.64+0x38] ;  /* 0x0000380802087981 */ /* 0x000f68000c1e9900 */
[----:B------:R-:W5:Y:S01]  /*03a0*/  LDG.E.CONSTANT R26, desc[UR8][R2.64+0x3c] ;  /* 0x00003c08021a7981 */ /* 0x000f62000c1e9900 */
[----:B------:R-:W-:Y:S01]  /*03b0*/  FADD R9, R28, R9 ;  /* 0x000000091c097221 */ /* 0x000fe20000000000 */
[----:B------:R-:W-:Y:S01]  /*03c0*/  UIADD3 UR4, UPT, UPT, UR4, 0x20, URZ ;  /* 0x0000002004047890 */ /* 0x000fe2000fffe0ff */
[----:B------:R-:W-:Y:S02]  /*03d0*/  IADD3 R4, PT, PT, R4, 0x20, RZ ;  /* 0x0000002004047810 */ /* 0x000fe40007ffe0ff */
[----:B------:R-:W-:Y:S01]  /*03e0*/  FADD R10, R9, R10 ;  /* 0x0000000a090a7221 */ /* 0x000fe20000000000 */
[----:B------:R-:W-:-:S03]  /*03f0*/  UISETP.NE.AND UP0, UPT, UR4, 0x200, UPT ;  /* 0x000002000400788c */ /* 0x000fc6000bf05270 */
[----:B------:R-:W-:-:S04]  /*0400*/  FADD R11, R10, R11 ;  /* 0x0000000b0a0b7221 */ /* 0x000fc80000000000 */
        /* <DEDUP_REMOVED lines=8> */
[----:B--2---:R-:W-:-:S04]  /*0490*/  FADD R21, R18, R21 ;  /* 0x0000001512157221 */ /* 0x004fc80000000000 */
[----:B---3--:R-:W-:-:S04]  /*04a0*/  FADD R21, R21, R20 ;  /* 0x0000001415157221 */ /* 0x008fc80000000000 */
[----:B----4-:R-:W-:-:S04]  /*04b0*/  FADD R22, R21, R22 ;  /* 0x0000001615167221 */ /* 0x010fc80000000000 */
[----:B-----5:R-:W-:-:S04]  /*04c0*/  FADD R23, R22, R23 ;  /* 0x0000001716177221 */ /* 0x020fc80000000000 */
[----:B------:R-:W-:-:S04]  /*04d0*/  FADD R24, R23, R24 ;  /* 0x0000001817187221 */ /* 0x000fc80000000000 */
[----:B------:R-:W-:-:S04]  /*04e0*/  FADD R24, R24, R25 ;  /* 0x0000001918187221 */ /* 0x000fc80000000000 */
[----:B------:R-:W-:-:S04]  /*04f0*/  FADD R5, R24, R5 ;  /* 0x0000000518057221 */ /* 0x000fc80000000000 */
[----:B------:R-:W-:-:S04]  /*0500*/  FADD R6, R5, R6 ;  /* 0x0000000605067221 */ /* 0x000fc80000000000 */
[----:B------:R-:W-:-:S04]  /*0510*/  FADD R7, R6, R7 ;  /* 0x0000000706077221 */ /* 0x000fc80000000000 */
[----:B------:R-:W-:-:S04]  /*0520*/  FADD R7, R7, R8 ;  /* 0x0000000807077221 */ /* 0x000fc80000000000 */
[----:B------:R-:W-:Y:S01]  /*0530*/  FADD R20, R7, R26 ;  /* 0x0000001a07147221 */ /* 0x000fe20000000000 */
[----:B------:R-:W-:Y:S06]  /*0540*/  BRA.U UP0, `(.L_x_0) ;  /* 0xfffffff900e47547 */ /* 0x000fec000b83ffff */
[----:B------:R-:W0:Y:S02]  /*0550*/  LDC.64 R2, c[0x0][0x388] ;  /* 0x0000e200ff027b82 */ /* 0x000e240000000a00 */
[----:B0-----:R-:W-:-:S05]  /*0560*/  IMAD.WIDE R2, R0, 0x4, R2 ;  /* 0x0000000400027825 */ /* 0x001fca00078e0202 */
[----:B------:R-:W-:Y:S01]  /*0570*/  STG.E desc[UR8][R2.64], R20 ;  /* 0x0000001402007986 */ /* 0x000fe2000c101908 */
[----:B------:R-:W-:Y:S05]  /*0580*/  EXIT ;  /* 0x000000000000794d */ /* 0x000fea0003800000 */
.L_x_1:
[----:B------:R-:W-:-:S00]  /*0590*/  BRA `(.L_x_1) ;  /* 0xfffffffc00fc7947 */ /* 0x000fc0000383ffff */
[----:B------:R-:W-:-:S00]  /*05a0*/  NOP ;  /* 0x0000000000007918 */ /* 0x000fc00000000000 */
        /* <DEDUP_REMOVED lines=13> */
.L_x_2:


//--------------------- .nv.shared.reserved.0     --------------------------
	.section	.nv.shared.reserved.0,"aw",@nobits
	.weak		__nv_reservedSMEM_offset_0_alias
	.size		__nv_reservedSMEM_offset_0_alias, 0, 64
	.other		__nv_reservedSMEM_offset_0_alias,@"STO_CUDA_RESERVED_SHARED STV_DEFAULT"
__nv_reservedSMEM_offset_0_alias:
	.zero		0
	.zero		64


//--------------------- .nv.constant0._Z3sumPKfPf --------------------------
	.section	.nv.constant0._Z3sumPKfPf,"a",@progbits
	.sectionflags	@""
	.align	4
.nv.constant0._Z3sumPKfPf:
	.zero		912


//--------------------- SYMBOLS --------------------------

	.type		.nv.reservedSmem.offset0,@object
	.size		.nv.reservedSmem.offset0,0x4
